//
// Generated by NVIDIA NVVM Compiler
//
// Compiler Build ID: CL-36424714
// Cuda compilation tools, release 13.0, V13.0.88
// Based on NVVM 20.0.0
//

.version 9.0
.target sm_100
.address_size 64

	// .globl	_Z8sinArrayPfS_i
.global .align 4 .b8 __cudart_i2opi_f[24] = {65, 144, 67, 60, 153, 149, 98, 219, 192, 221, 52, 245, 209, 87, 39, 252, 41, 21, 68, 78, 110, 131, 249, 162};

.visible .entry _Z8sinArrayPfS_i(
	.param .u64 .ptr .align 1 _Z8sinArrayPfS_i_param_0,
	.param .u64 .ptr .align 1 _Z8sinArrayPfS_i_param_1,
	.param .u32 _Z8sinArrayPfS_i_param_2
)
{
	.local .align 4 .b8 	__local_depot0[28];
	.reg .b64 	%SP;
	.reg .b64 	%SPL;
	.reg .pred 	%p<10>;
	.reg .b32 	%r<45>;
	.reg .b32 	%f<28>;
	.reg .b64 	%rd<29>;
	.reg .b64 	%fd<3>;

	mov.u64 	%SPL, __local_depot0;
	ld.param.u64 	%rd9, [_Z8sinArrayPfS_i_param_0];
	ld.param.u64 	%rd10, [_Z8sinArrayPfS_i_param_1];
	ld.param.u32 	%r16, [_Z8sinArrayPfS_i_param_2];
	add.u64 	%rd1, %SPL, 0;
	mov.u32 	%r17, %ctaid.x;
	mov.u32 	%r18, %ntid.x;
	mov.u32 	%r19, %tid.x;
	mad.lo.s32 	%r1, %r17, %r18, %r19;
	setp.ge.s32 	%p1, %r1, %r16;
	@%p1 bra 	$L__BB0_10;
	cvta.to.global.u64 	%rd12, %rd9;
	mul.wide.s32 	%rd13, %r1, 4;
	add.s64 	%rd14, %rd12, %rd13;
	ld.global.f32 	%f1, [%rd14];
	mul.f32 	%f7, %f1, 0f3F22F983;
	cvt.rni.s32.f32 	%r44, %f7;
	cvt.rn.f32.s32 	%f8, %r44;
	fma.rn.f32 	%f9, %f8, 0fBFC90FDA, %f1;
	fma.rn.f32 	%f10, %f8, 0fB3A22168, %f9;
	fma.rn.f32 	%f27, %f8, 0fA7C234C5, %f10;
	abs.f32 	%f3, %f1;
	setp.ltu.f32 	%p2, %f3, 0f47CE4780;
	@%p2 bra 	$L__BB0_9;
	setp.neu.f32 	%p3, %f3, 0f7F800000;
	@%p3 bra 	$L__BB0_4;
	mov.f32 	%f13, 0f00000000;
	mul.rn.f32 	%f27, %f1, %f13;
	mov.b32 	%r44, 0;
	bra.uni 	$L__BB0_9;
$L__BB0_4:
	mov.b32 	%r3, %f1;
	shl.b32 	%r21, %r3, 8;
	or.b32  	%r4, %r21, -2147483648;
	mov.b64 	%rd28, 0;
	mov.b32 	%r41, 0;
	mov.u64 	%rd26, __cudart_i2opi_f;
	mov.u64 	%rd27, %rd1;
$L__BB0_5:
	.pragma "nounroll";
	ld.global.nc.u32 	%r22, [%rd26];
	mad.wide.u32 	%rd17, %r22, %r4, %rd28;
	shr.u64 	%rd28, %rd17, 32;
	st.local.u32 	[%rd27], %rd17;
	add.s32 	%r41, %r41, 1;
	add.s64 	%rd27, %rd27, 4;
	add.s64 	%rd26, %rd26, 4;
	setp.ne.s32 	%p4, %r41, 6;
	@%p4 bra 	$L__BB0_5;
	shr.u32 	%r23, %r3, 23;
	st.local.u32 	[%rd1+24], %rd28;
	and.b32  	%r7, %r23, 31;
	and.b32  	%r24, %r23, 224;
	add.s32 	%r25, %r24, -128;
	shr.u32 	%r26, %r25, 5;
	mul.wide.u32 	%rd18, %r26, 4;
	sub.s64 	%rd8, %rd1, %rd18;
	ld.local.u32 	%r42, [%rd8+24];
	ld.local.u32 	%r43, [%rd8+20];
	setp.eq.s32 	%p5, %r7, 0;
	@%p5 bra 	$L__BB0_8;
	shf.l.wrap.b32 	%r42, %r43, %r42, %r7;
	ld.local.u32 	%r27, [%rd8+16];
	shf.l.wrap.b32 	%r43, %r27, %r43, %r7;
$L__BB0_8:
	shr.u32 	%r28, %r42, 30;
	shf.l.wrap.b32 	%r29, %r43, %r42, 2;
	shl.b32 	%r30, %r43, 2;
	shr.u32 	%r31, %r29, 31;
	add.s32 	%r32, %r31, %r28;
	neg.s32 	%r33, %r32;
	setp.lt.s32 	%p6, %r3, 0;
	selp.b32 	%r44, %r33, %r32, %p6;
	xor.b32  	%r34, %r29, %r3;
	shr.s32 	%r35, %r29, 31;
	xor.b32  	%r36, %r35, %r29;
	xor.b32  	%r37, %r35, %r30;
	cvt.u64.u32 	%rd19, %r36;
	shl.b64 	%rd20, %rd19, 32;
	cvt.u64.u32 	%rd21, %r37;
	or.b64  	%rd22, %rd20, %rd21;
	cvt.rn.f64.s64 	%fd1, %rd22;
	mul.f64 	%fd2, %fd1, 0d3BF921FB54442D19;
	cvt.rn.f32.f64 	%f11, %fd2;
	neg.f32 	%f12, %f11;
	setp.lt.s32 	%p7, %r34, 0;
	selp.f32 	%f27, %f12, %f11, %p7;
$L__BB0_9:
	mul.rn.f32 	%f14, %f27, %f27;
	and.b32  	%r39, %r44, 1;
	setp.eq.b32 	%p8, %r39, 1;
	selp.f32 	%f15, 0f3F800000, %f27, %p8;
	fma.rn.f32 	%f16, %f14, %f15, 0f00000000;
	fma.rn.f32 	%f17, %f14, 0f37CBAC00, 0fBAB607ED;
	selp.f32 	%f18, %f17, 0fB94D4153, %p8;
	selp.f32 	%f19, 0f3D2AAABB, 0f3C0885E4, %p8;
	fma.rn.f32 	%f20, %f18, %f14, %f19;
	selp.f32 	%f21, 0fBEFFFFFF, 0fBE2AAAA8, %p8;
	fma.rn.f32 	%f22, %f20, %f14, %f21;
	fma.rn.f32 	%f23, %f22, %f16, %f15;
	and.b32  	%r40, %r44, 2;
	setp.eq.s32 	%p9, %r40, 0;
	mov.f32 	%f24, 0f00000000;
	sub.f32 	%f25, %f24, %f23;
	selp.f32 	%f26, %f23, %f25, %p9;
	cvta.to.global.u64 	%rd23, %rd10;
	add.s64 	%rd25, %rd23, %rd13;
	st.global.f32 	[%rd25], %f26;
$L__BB0_10:
	ret;

}


// ===== COMPILED SASS (sm_100) =====

	.target	sm_100

	.elftype	@"ET_EXEC"


//--------------------- .note.nv.tkinfo           --------------------------
	.section	.note.nv.tkinfo,"",@"SHT_NOTE"
	.sectionflags	@"SHF_NOTE_NV_TKINFO"
	.tkinfo
        /*0018*/ 	.word	0x00000002
        /*0030*/ 	.string	""
        /*0030*/ 	.string	"ptxas"
        /*0030*/ 	.string	"Cuda compilation tools, release 13.0, V13.0.88"
        /*0030*/ 	.string	"Build cuda_13.0.r13.0/compiler.36424714_0"
        /*0030*/ 	.string	"-arch sm_100 -m 64 "



//--------------------- .note.nv.cuinfo           --------------------------
	.section	.note.nv.cuinfo,"",@"SHT_NOTE"
	.sectionflags	@"SHF_NOTE_NV_CUINFO"
        /*0018*/ 	.short	0x0002
        /*001a*/ 	.short	0x0064
        /*001c*/ 	.short	0x0082
	.zero		2


//--------------------- .nv.info                  --------------------------
	.section	.nv.info,"",@"SHT_CUDA_INFO"
	.align	4


	//----- nvinfo : EIATTR_REGCOUNT
	.align		4
        /*0000*/ 	.byte	0x04, 0x2f
        /*0002*/ 	.short	(.L_2 - .L_1)
	.align		4
.L_1:
        /*0004*/ 	.word	index@(_Z8sinArrayPfS_i)
        /*0008*/ 	.word	0x00000012


	//----- nvinfo : EIATTR_FRAME_SIZE
	.align		4
.L_2:
        /*000c*/ 	.byte	0x04, 0x11
        /*000e*/ 	.short	(.L_4 - .L_3)
	.align		4
.L_3:
        /*0010*/ 	.word	index@(_Z8sinArrayPfS_i)
        /*0014*/ 	.word	0x00000000


	//----- nvinfo : EIATTR_MIN_STACK_SIZE
	.align		4
.L_4:
        /*0018*/ 	.byte	0x04, 0x12
        /*001a*/ 	.short	(.L_6 - .L_5)
	.align		4
.L_5:
        /*001c*/ 	.word	index@(_Z8sinArrayPfS_i)
        /*0020*/ 	.word	0x00000000
.L_6:


//--------------------- .nv.compat                --------------------------
	.section	.nv.compat,"",@"SHT_CUDA_COMPAT_INFO"
	.align	4
        /*0000*/ 	.byte	0x02, 0x09, 0x00, 0x00, 0x02, 0x02, 0x01, 0x00, 0x02, 0x05, 0x05, 0x00, 0x03, 0x07, 0x01, 0x01
        /*0010*/ 	.byte	0x02, 0x03, 0x00, 0x00, 0x02, 0x06, 0x01, 0x00, 0x04, 0x0b, 0x08, 0x00, 0x01, 0x00, 0x00, 0x00
        /*0020*/ 	.byte	0x00, 0x00, 0x00, 0x00


//--------------------- .nv.info._Z8sinArrayPfS_i --------------------------
	.section	.nv.info._Z8sinArrayPfS_i,"",@"SHT_CUDA_INFO"
	.sectionflags	@""
	.align	4


	//----- nvinfo : EIATTR_CUDA_API_VERSION
	.align		4
        /*0000*/ 	.byte	0x04, 0x37
        /*0002*/ 	.short	(.L_8 - .L_7)
.L_7:
        /*0004*/ 	.word	0x00000082


	//----- nvinfo : EIATTR_KPARAM_INFO
	.align		4
.L_8:
        /*0008*/ 	.byte	0x04, 0x17
        /*000a*/ 	.short	(.L_10 - .L_9)
.L_9:
        /*000c*/ 	.word	0x00000000
        /*0010*/ 	.short	0x0002
        /*0012*/ 	.short	0x0010
        /*0014*/ 	.byte	0x00, 0xf0, 0x11, 0x00


	//----- nvinfo : EIATTR_KPARAM_INFO
	.align		4
.L_10:
        /*0018*/ 	.byte	0x04, 0x17
        /*001a*/ 	.short	(.L_12 - .L_11)
.L_11:
        /*001c*/ 	.word	0x00000000
        /*0020*/ 	.short	0x0001
        /*0022*/ 	.short	0x0008
        /*0024*/ 	.byte	0x00, 0xf5, 0x21, 0x00


	//----- nvinfo : EIATTR_KPARAM_INFO
	.align		4
.L_12:
        /*0028*/ 	.byte	0x04, 0x17
        /*002a*/ 	.short	(.L_14 - .L_13)
.L_13:
        /*002c*/ 	.word	0x00000000
        /*0030*/ 	.short	0x0000
        /*0032*/ 	.short	0x0000
        /*0034*/ 	.byte	0x00, 0xf5, 0x21, 0x00


	//----- nvinfo : EIATTR_SPARSE_MMA_MASK
	.align		4
.L_14:
        /*0038*/ 	.byte	0x03, 0x50
        /*003a*/ 	.short	0x0000


	//----- nvinfo : EIATTR_MAXREG_COUNT
	.align		4
        /*003c*/ 	.byte	0x03, 0x1b
        /*003e*/ 	.short	0x00ff


	//----- nvinfo : EIATTR_MERCURY_ISA_VERSION
	.align		4
        /*0040*/ 	.byte	0x03, 0x5f
        /*0042*/ 	.short	0x0101


	//----- nvinfo : EIATTR_VRC_CTA_INIT_COUNT
	.align		4
        /*0044*/ 	.byte	0x02, 0x4a
	.zero		1
	.zero		1


	//----- nvinfo : EIATTR_EXIT_INSTR_OFFSETS
	.align		4
        /*0048*/ 	.byte	0x04, 0x1c
        /*004a*/ 	.short	(.L_16 - .L_15)


	//   ....[0]....
.L_15:
        /*004c*/ 	.word	0x00000070


	//   ....[1]....
        /*0050*/ 	.word	0x000008a0


	//----- nvinfo : EIATTR_CRS_STACK_SIZE
	.align		4
.L_16:
        /*0054*/ 	.byte	0x04, 0x1e
        /*0056*/ 	.short	(.L_18 - .L_17)
.L_17:
        /*0058*/ 	.word	0x00000000


	//----- nvinfo : EIATTR_CBANK_PARAM_SIZE
	.align		4
.L_18:
        /*005c*/ 	.byte	0x03, 0x19
        /*005e*/ 	.short	0x0014


	//----- nvinfo : EIATTR_PARAM_CBANK
	.align		4
        /*0060*/ 	.byte	0x04, 0x0a
        /*0062*/ 	.short	(.L_20 - .L_19)
	.align		4
.L_19:
        /*0064*/ 	.word	index@(.nv.constant0._Z8sinArrayPfS_i)
        /*0068*/ 	.short	0x0380
        /*006a*/ 	.short	0x0014


	//----- nvinfo : EIATTR_SW_WAR
	.align		4
.L_20:
        /*006c*/ 	.byte	0x04, 0x36
        /*006e*/ 	.short	(.L_22 - .L_21)
.L_21:
        /*0070*/ 	.word	0x00000008
.L_22:


//--------------------- .nv.callgraph             --------------------------
	.section	.nv.callgraph,"",@"SHT_CUDA_CALLGRAPH"
	.align	4
	.sectionentsize	8
	.align		4
        /*0000*/ 	.word	0x00000000
	.align		4
        /*0004*/ 	.word	0xffffffff
	.align		4
        /*0008*/ 	.word	0x00000000
	.align		4
        /*000c*/ 	.word	0xfffffffe
	.align		4
        /*0010*/ 	.word	0x00000000
	.align		4
        /*0014*/ 	.word	0xfffffffd
	.align		4
        /*0018*/ 	.word	0x00000000
	.align		4
        /*001c*/ 	.word	0xfffffffc


//--------------------- .nv.constant4             --------------------------
	.section	.nv.constant4,"a",@progbits
	.align	8
	.align		8
.nv.constant4:
        /*0000*/ 	.dword	__cudart_i2opi_f


//--------------------- .text._Z8sinArrayPfS_i    --------------------------
	.section	.text._Z8sinArrayPfS_i,"ax",@progbits
	.align	128
        .global         _Z8sinArrayPfS_i
        .type           _Z8sinArrayPfS_i,@function
        .size           _Z8sinArrayPfS_i,(.L_x_6 - _Z8sinArrayPfS_i)
        .other          _Z8sinArrayPfS_i,@"STO_CUDA_ENTRY STV_DEFAULT"
_Z8sinArrayPfS_i:
.text._Z8sinArrayPfS_i:
[----:B------:R-:W-:Y:S01]  /*0000*/  LDC R1, c[0x0][0x37c] ;  /* 0x0000df00ff017b82 */ /* 0x000fe20000000800 */
[----:B------:R-:W0:Y:S07]  /*0010*/  S2R R3, SR_TID.X ;  /* 0x0000000000037919 */ /* 0x000e2e0000002100 */
[----:B------:R-:W0:Y:S01]  /*0020*/  S2UR UR4, SR_CTAID.X ;  /* 0x00000000000479c3 */ /* 0x000e220000002500 */
[----:B------:R-:W1:Y:S07]  /*0030*/  LDCU UR5, c[0x0][0x390] ;  /* 0x00007200ff0577ac */ /* 0x000e6e0008000800 */
[----:B------:R-:W0:Y:S02]  /*0040*/  LDC R2, c[0x0][0x360] ;  /* 0x0000d800ff027b82 */ /* 0x000e240000000800 */
[----:B0-----:R-:W-:-:S05]  /*0050*/  IMAD R2, R2, UR4, R3 ;  /* 0x0000000402027c24 */ /* 0x001fca000f8e0203 */
[----:B-1----:R-:W-:-:S13]  /*0060*/  ISETP.GE.AND P0, PT, R2, UR5, PT ;  /* 0x0000000502007c0c */ /* 0x002fda000bf06270 */
[----:B------:R-:W-:Y:S05]  /*0070*/  @P0 EXIT ;  /* 0x000000000000094d */ /* 0x000fea0003800000 */
[----:B------:R-:W0:Y:S01]  /*0080*/  LDC.64 R4, c[0x0][0x380] ;  /* 0x0000e000ff047b82 */ /* 0x000e220000000a00 */
[----:B------:R-:W1:Y:S01]  /*0090*/  LDCU.64 UR6, c[0x0][0x358] ;  /* 0x00006b00ff0677ac */ /* 0x000e620008000a00 */
[----:B0-----:R-:W-:-:S05]  /*00a0*/  IMAD.WIDE R4, R2, 0x4, R4 ;  /* 0x0000000402047825 */ /* 0x001fca00078e0204 */
[----:B-1----:R-:W2:Y:S01]  /*00b0*/  LDG.E R0, desc[UR6][R4.64] ;  /* 0x0000000604007981 */ /* 0x002ea2000c1e1900 */
[----:B------:R-:W-:Y:S01]  /*00c0*/  BSSY.RECONVERGENT B0, `(.L_x_0) ;  /* 0x0000069000007945 */ /* 0x000fe20003800200 */
[C---:B--2---:R-:W-:Y:S01]  /*00d0*/  FMUL R3, R0.reuse, 0.63661974668502807617 ;  /* 0x3f22f98300037820 */ /* 0x044fe20000400000 */
[----:B------:R-:W-:-:S05]  /*00e0*/  FSETP.GE.AND P0, PT, |R0|, 105615, PT ;  /* 0x47ce47800000780b */ /* 0x000fca0003f06200 */
[----:B------:R-:W0:Y:S02]  /*00f0*/  F2I.NTZ R3, R3 ;  /* 0x0000000300037305 */ /* 0x000e240000203100 */
[----:B0-----:R-:W-:-:S05]  /*0100*/  I2FP.F32.S32 R7, R3 ;  /* 0x0000000300077245 */ /* 0x001fca0000201400 */
[----:B------:R-:W-:-:S04]  /*0110*/  FFMA R6, R7, -1.5707962512969970703, R0 ;  /* 0xbfc90fda07067823 */ /* 0x000fc80000000000 */
[----:B------:R-:W-:-:S04]  /*0120*/  FFMA R6, R7, -7.5497894158615963534e-08, R6 ;  /* 0xb3a2216807067823 */ /* 0x000fc80000000006 */
[----:B------:R-:W-:Y:S01]  /*0130*/  FFMA R6, R7, -5.3903029534742383927e-15, R6 ;  /* 0xa7c234c507067823 */ /* 0x000fe20000000006 */
[----:B------:R-:W-:Y:S06]  /*0140*/  @!P0 BRA `(.L_x_1) ;  /* 0x0000000400808947 */ /* 0x000fec0003800000 */
[----:B------:R-:W-:-:S13]  /*0150*/  FSETP.NEU.AND P0, PT, |R0|, +INF , PT ;  /* 0x7f8000000000780b */ /* 0x000fda0003f0d200 */
[----:B------:R-:W-:Y:S01]  /*0160*/  @!P0 FMUL R6, RZ, R0 ;  /* 0x00000000ff068220 */ /* 0x000fe20000400000 */
[----:B------:R-:W-:Y:S01]  /*0170*/  @!P0 IMAD.MOV.U32 R3, RZ, RZ, RZ ;  /* 0x000000ffff038224 */ /* 0x000fe200078e00ff */
[----:B------:R-:W-:Y:S06]  /*0180*/  @!P0 BRA `(.L_x_1) ;  /* 0x0000000400708947 */ /* 0x000fec0003800000 */
[----:B------:R-:W-:Y:S01]  /*0190*/  IMAD.SHL.U32 R3, R0, 0x100, RZ ;  /* 0x0000010000037824 */ /* 0x000fe200078e00ff */
[----:B------:R-:W0:Y:S01]  /*01a0*/  LDCU.64 UR8, c[0x4][URZ] ;  /* 0x01000000ff0877ac */ /* 0x000e220008000a00 */
[----:B------:R-:W-:Y:S02]  /*01b0*/  IMAD.MOV.U32 R11, RZ, RZ, RZ ;  /* 0x000000ffff0b7224 */ /* 0x000fe400078e00ff */
[----:B------:R-:W-:Y:S01]  /*01c0*/  IMAD.MOV.U32 R8, RZ, RZ, RZ ;  /* 0x000000ffff087224 */ /* 0x000fe200078e00ff */
[----:B------:R-:W-:Y:S01]  /*01d0*/  LOP3.LUT R3, R3, 0x80000000, RZ, 0xfc, !PT ;  /* 0x8000000003037812 */ /* 0x000fe200078efcff */
[----:B------:R-:W-:Y:S01]  /*01e0*/  UMOV UR5, URZ ;  /* 0x000000ff00057c82 */ /* 0x000fe20008000000 */
[----:B------:R-:W-:-:S05]  /*01f0*/  UMOV UR4, URZ ;  /* 0x000000ff00047c82 */ /* 0x000fca0008000000 */
.L_x_2:
[----:B0-----:R-:W-:Y:S01]  /*0200*/  IMAD.U32 R6, RZ, RZ, UR8 ;  /* 0x00000008ff067e24 */ /* 0x001fe2000f8e00ff */
[----:B------:R-:W-:-:S05]  /*0210*/  MOV R7, UR9 ;  /* 0x0000000900077c02 */ /* 0x000fca0008000f00 */
[----:B------:R-:W2:Y:S01]  /*0220*/  LDG.E.CONSTANT R4, desc[UR6][R6.64] ;  /* 0x0000000606047981 */ /* 0x000ea2000c1e9900 */
[----:B------:R-:W-:Y:S01]  /*0230*/  UIADD3 UR4, UPT, UPT, UR4, 0x1, URZ ;  /* 0x0000000104047890 */ /* 0x000fe2000fffe0ff */
[C---:B------:R-:W-:Y:S01]  /*0240*/  ISETP.EQ.AND P0, PT, R8.reuse, RZ, PT ;  /* 0x000000ff0800720c */ /* 0x040fe20003f02270 */
[----:B------:R-:W-:Y:S01]  /*0250*/  UIADD3 UR8, UP1, UPT, UR8, 0x4, URZ ;  /* 0x0000000408087890 */ /* 0x000fe2000ff3e0ff */
[C---:B------:R-:W-:Y:S01]  /*0260*/  ISETP.EQ.AND P1, PT, R8.reuse, 0x4, PT ;  /* 0x000000040800780c */ /* 0x040fe20003f22270 */
[----:B------:R-:W-:Y:S01]  /*0270*/  UISETP.NE.AND UP0, UPT, UR4, 0x6, UPT ;  /* 0x000000060400788c */ /* 0x000fe2000bf05270 */
[C---:B------:R-:W-:Y:S01]  /*0280*/  ISETP.EQ.AND P2, PT, R8.reuse, 0x8, PT ;  /* 0x000000080800780c */ /* 0x040fe20003f42270 */
[----:B------:R-:W-:Y:S01]  /*0290*/  UIADD3.X UR9, UPT, UPT, URZ, UR9, URZ, UP1, !UPT ;  /* 0x00000009ff097290 */ /* 0x000fe20008ffe4ff */
[C---:B------:R-:W-:Y:S02]  /*02a0*/  ISETP.EQ.AND P3, PT, R8.reuse, 0xc, PT ;  /* 0x0000000c0800780c */ /* 0x040fe40003f62270 */
[----:B------:R-:W-:-:S02]  /*02b0*/  ISETP.EQ.AND P4, PT, R8, 0x10, PT ;  /* 0x000000100800780c */ /* 0x000fc40003f82270 */
[C---:B------:R-:W-:Y:S01]  /*02c0*/  ISETP.EQ.AND P5, PT, R8.reuse, 0x14, PT ;  /* 0x000000140800780c */ /* 0x040fe20003fa2270 */
[----:B------:R-:W-:Y:S02]  /*02d0*/  VIADD R8, R8, 0x4 ;  /* 0x0000000408087836 */ /* 0x000fe40000000000 */
[----:B--2---:R-:W-:-:S03]  /*02e0*/  IMAD.WIDE.U32 R4, R4, R3, RZ ;  /* 0x0000000304047225 */ /* 0x004fc600078e00ff */
[----:B------:R-:W-:-:S04]  /*02f0*/  IADD3 R4, P6, PT, R4, R11, RZ ;  /* 0x0000000b04047210 */ /* 0x000fc80007fde0ff */
[----:B------:R-:W-:Y:S01]  /*0300*/  IADD3.X R11, PT, PT, R5, UR5, RZ, P6, !PT ;  /* 0x00000005050b7c10 */ /* 0x000fe2000b7fe4ff */
[--C-:B------:R-:W-:Y:S01]  /*0310*/  @P0 IMAD.MOV.U32 R9, RZ, RZ, R4.reuse ;  /* 0x000000ffff090224 */ /* 0x100fe200078e0004 */
[----:B------:R-:W-:Y:S01]  /*0320*/  @P4 MOV R14, R4 ;  /* 0x00000004000e4202 */ /* 0x000fe20000000f00 */
[--C-:B------:R-:W-:Y:S02]  /*0330*/  @P1 IMAD.MOV.U32 R10, RZ, RZ, R4.reuse ;  /* 0x000000ffff0a1224 */ /* 0x100fe400078e0004 */
[--C-:B------:R-:W-:Y:S02]  /*0340*/  @P2 IMAD.MOV.U32 R12, RZ, RZ, R4.reuse ;  /* 0x000000ffff0c2224 */ /* 0x100fe400078e0004 */
[--C-:B------:R-:W-:Y:S02]  /*0350*/  @P3 IMAD.MOV.U32 R13, RZ, RZ, R4.reuse ;  /* 0x000000ffff0d3224 */ /* 0x100fe400078e0004 */
[----:B------:R-:W-:Y:S01]  /*0360*/  @P5 IMAD.MOV.U32 R15, RZ, RZ, R4 ;  /* 0x000000ffff0f5224 */ /* 0x000fe200078e0004 */
[----:B------:R-:W-:Y:S06]  /*0370*/  BRA.U UP0, `(.L_x_2) ;  /* 0xfffffffd00a07547 */ /* 0x000fec000b83ffff */
[----:B------:R-:W-:Y:S01]  /*0380*/  SHF.R.U32.HI R3, RZ, 0x17, R0 ;  /* 0x00000017ff037819 */ /* 0x000fe20000011600 */
[----:B------:R-:W-:Y:S03]  /*0390*/  BSSY.RECONVERGENT B1, `(.L_x_3) ;  /* 0x0000029000017945 */ /* 0x000fe60003800200 */
[C---:B------:R-:W-:Y:S02]  /*03a0*/  LOP3.LUT R4, R3.reuse, 0xe0, RZ, 0xc0, !PT ;  /* 0x000000e003047812 */ /* 0x040fe400078ec0ff */
[----:B------:R-:W-:-:S03]  /*03b0*/  LOP3.LUT P6, RZ, R3, 0x1f, RZ, 0xc0, !PT ;  /* 0x0000001f03ff7812 */ /* 0x000fc600078cc0ff */
[----:B------:R-:W-:-:S05]  /*03c0*/  VIADD R4, R4, 0xffffff80 ;  /* 0xffffff8004047836 */ /* 0x000fca0000000000 */
[----:B------:R-:W-:-:S05]  /*03d0*/  SHF.R.U32.HI R4, RZ, 0x5, R4 ;  /* 0x00000005ff047819 */ /* 0x000fca0000011604 */
[----:B------:R-:W-:-:S05]  /*03e0*/  IMAD.U32 R6, R4, -0x4, RZ ;  /* 0xfffffffc04067824 */ /* 0x000fca00078e00ff */
[C---:B------:R-:W-:Y:S02]  /*03f0*/  ISETP.EQ.AND P3, PT, R6.reuse, -0x18, PT ;  /* 0xffffffe80600780c */ /* 0x040fe40003f62270 */
[C---:B------:R-:W-:Y:S02]  /*0400*/  ISETP.EQ.AND P4, PT, R6.reuse, -0x14, PT ;  /* 0xffffffec0600780c */ /* 0x040fe40003f82270 */
[C---:B------:R-:W-:Y:S02]  /*0410*/  ISETP.EQ.AND P2, PT, R6.reuse, -0x10, PT ;  /* 0xfffffff00600780c */ /* 0x040fe40003f42270 */
[C---:B------:R-:W-:Y:S02]  /*0420*/  ISETP.EQ.AND P1, PT, R6.reuse, -0xc, PT ;  /* 0xfffffff40600780c */ /* 0x040fe40003f22270 */
[C---:B------:R-:W-:Y:S02]  /*0430*/  ISETP.EQ.AND P0, PT, R6.reuse, -0x8, PT ;  /* 0xfffffff80600780c */ /* 0x040fe40003f02270 */
[----:B------:R-:W-:-:S03]  /*0440*/  ISETP.EQ.AND P5, PT, R6, RZ, PT ;  /* 0x000000ff0600720c */ /* 0x000fc60003fa2270 */
[----:B------:R-:W-:Y:S02]  /*0450*/  @P3 MOV R4, R9 ;  /* 0x0000000900043202 */ /* 0x000fe40000000f00 */
[C---:B------:R-:W-:Y:S01]  /*0460*/  ISETP.EQ.AND P3, PT, R6.reuse, -0x4, PT ;  /* 0xfffffffc0600780c */ /* 0x040fe20003f62270 */
[----:B------:R-:W-:Y:S02]  /*0470*/  @P4 IMAD.MOV.U32 R5, RZ, RZ, R9 ;  /* 0x000000ffff054224 */ /* 0x000fe400078e0009 */
[----:B------:R-:W-:Y:S01]  /*0480*/  @P4 IMAD.MOV.U32 R4, RZ, RZ, R10 ;  /* 0x000000ffff044224 */ /* 0x000fe200078e000a */
[----:B------:R-:W-:Y:S01]  /*0490*/  ISETP.EQ.AND P4, PT, R6, 0x4, PT ;  /* 0x000000040600780c */ /* 0x000fe20003f82270 */
[----:B------:R-:W-:Y:S02]  /*04a0*/  @P2 IMAD.MOV.U32 R4, RZ, RZ, R12 ;  /* 0x000000ffff042224 */ /* 0x000fe400078e000c */
[----:B------:R-:W-:Y:S02]  /*04b0*/  @P1 IMAD.MOV.U32 R4, RZ, RZ, R13 ;  /* 0x000000ffff041224 */ /* 0x000fe400078e000d */
[----:B------:R-:W-:-:S02]  /*04c0*/  @P0 IMAD.MOV.U32 R4, RZ, RZ, R14 ;  /* 0x000000ffff040224 */ /* 0x000fc400078e000e */
[----:B------:R-:W-:Y:S01]  /*04d0*/  @P2 IMAD.MOV.U32 R5, RZ, RZ, R10 ;  /* 0x000000ffff052224 */ /* 0x000fe200078e000a */
[----:B------:R-:W-:Y:S01]  /*04e0*/  @P1 MOV R5, R12 ;  /* 0x0000000c00051202 */ /* 0x000fe20000000f00 */
[----:B------:R-:W-:Y:S01]  /*04f0*/  @P0 IMAD.MOV.U32 R5, RZ, RZ, R13 ;  /* 0x000000ffff050224 */ /* 0x000fe200078e000d */
[----:B------:R-:W-:Y:S01]  /*0500*/  @P3 MOV R4, R15 ;  /* 0x0000000f00043202 */ /* 0x000fe20000000f00 */
[----:B------:R-:W-:Y:S02]  /*0510*/  @P5 IMAD.MOV.U32 R4, RZ, RZ, R11 ;  /* 0x000000ffff045224 */ /* 0x000fe400078e000b */
[----:B------:R-:W-:Y:S02]  /*0520*/  @P3 IMAD.MOV.U32 R5, RZ, RZ, R14 ;  /* 0x000000ffff053224 */ /* 0x000fe400078e000e */
[----:B------:R-:W-:Y:S02]  /*0530*/  @P5 IMAD.MOV.U32 R5, RZ, RZ, R15 ;  /* 0x000000ffff055224 */ /* 0x000fe400078e000f */
[----:B------:R-:W-:-:S02]  /*0540*/  @P4 IMAD.MOV.U32 R5, RZ, RZ, R11 ;  /* 0x000000ffff054224 */ /* 0x000fc400078e000b */
[----:B------:R-:W-:Y:S01]  /*0550*/  IMAD.MOV.U32 R8, RZ, RZ, R4 ;  /* 0x000000ffff087224 */ /* 0x000fe200078e0004 */
[----:B------:R-:W-:Y:S06]  /*0560*/  @!P6 BRA `(.L_x_4) ;  /* 0x00000000002ce947 */ /* 0x000fec0003800000 */
[----:B------:R-:W-:Y:S01]  /*0570*/  @P2 MOV R4, R9 ;  /* 0x0000000900042202 */ /* 0x000fe20000000f00 */
[----:B------:R-:W-:Y:S01]  /*0580*/  @P1 IMAD.MOV.U32 R4, RZ, RZ, R10 ;  /* 0x000000ffff041224 */ /* 0x000fe200078e000a */
[----:B------:R-:W-:Y:S01]  /*0590*/  LOP3.LUT R3, R3, 0x1f, RZ, 0xc0, !PT ;  /* 0x0000001f03037812 */ /* 0x000fe200078ec0ff */
[----:B------:R-:W-:Y:S01]  /*05a0*/  @P0 IMAD.MOV.U32 R4, RZ, RZ, R12 ;  /* 0x000000ffff040224 */ /* 0x000fe200078e000c */
[----:B------:R-:W-:Y:S01]  /*05b0*/  ISETP.EQ.AND P0, PT, R6, 0x8, PT ;  /* 0x000000080600780c */ /* 0x000fe20003f02270 */
[----:B------:R-:W-:Y:S01]  /*05c0*/  @P3 IMAD.MOV.U32 R4, RZ, RZ, R13 ;  /* 0x000000ffff043224 */ /* 0x000fe200078e000d */
[----:B------:R-:W-:Y:S01]  /*05d0*/  SHF.L.W.U32.HI R8, R5, R3, R8 ;  /* 0x0000000305087219 */ /* 0x000fe20000010e08 */
[----:B------:R-:W-:Y:S01]  /*05e0*/  @P5 IMAD.MOV.U32 R4, RZ, RZ, R14 ;  /* 0x000000ffff045224 */ /* 0x000fe200078e000e */
[----:B------:R-:W-:-:S09]  /*05f0*/  @P4 MOV R4, R15 ;  /* 0x0000000f00044202 */ /* 0x000fd20000000f00 */
[----:B------:R-:W-:-:S05]  /*0600*/  @P0 IMAD.MOV.U32 R4, RZ, RZ, R11 ;  /* 0x000000ffff040224 */ /* 0x000fca00078e000b */
[----:B------:R-:W-:-:S07]  /*0610*/  SHF.L.W.U32.HI R5, R4, R3, R5 ;  /* 0x0000000304057219 */ /* 0x000fce0000010e05 */
.L_x_4:
[----:B------:R-:W-:Y:S05]  /*0620*/  BSYNC.RECONVERGENT B1 ;  /* 0x0000000000017941 */ /* 0x000fea0003800200 */
.L_x_3:
[C---:B------:R-:W-:Y:S01]  /*0630*/  SHF.L.W.U32.HI R9, R5.reuse, 0x2, R8 ;  /* 0x0000000205097819 */ /* 0x040fe20000010e08 */
[----:B------:R-:W-:Y:S01]  /*0640*/  IMAD.SHL.U32 R5, R5, 0x4, RZ ;  /* 0x0000000405057824 */ /* 0x000fe200078e00ff */
[----:B------:R-:W-:Y:S01]  /*0650*/  UMOV UR4, 0x54442d19 ;  /* 0x54442d1900047882 */ /* 0x000fe20000000000 */
[----:B------:R-:W-:Y:S01]  /*0660*/  UMOV UR5, 0x3bf921fb ;  /* 0x3bf921fb00057882 */ /* 0x000fe20000000000 */
[----:B------:R-:W-:Y:S02]  /*0670*/  SHF.R.S32.HI R4, RZ, 0x1f, R9 ;  /* 0x0000001fff047819 */ /* 0x000fe40000011409 */
[----:B------:R-:W-:Y:S02]  /*0680*/  ISETP.GE.AND P0, PT, R0, RZ, PT ;  /* 0x000000ff0000720c */ /* 0x000fe40003f06270 */
[C---:B------:R-:W-:Y:S02]  /*0690*/  LOP3.LUT R6, R4.reuse, R5, RZ, 0x3c, !PT ;  /* 0x0000000504067212 */ /* 0x040fe400078e3cff */
[----:B------:R-:W-:-:S02]  /*06a0*/  LOP3.LUT R7, R4, R9, RZ, 0x3c, !PT ;  /* 0x0000000904077212 */ /* 0x000fc400078e3cff */
[----:B------:R-:W-:Y:S02]  /*06b0*/  SHF.R.U32.HI R3, RZ, 0x1e, R8 ;  /* 0x0000001eff037819 */ /* 0x000fe40000011608 */
[----:B------:R-:W0:Y:S01]  /*06c0*/  I2F.F64.S64 R4, R6 ;  /* 0x0000000600047312 */ /* 0x000e220000301c00 */
[C---:B------:R-:W-:Y:S02]  /*06d0*/  LOP3.LUT R0, R9.reuse, R0, RZ, 0x3c, !PT ;  /* 0x0000000009007212 */ /* 0x040fe400078e3cff */
[----:B------:R-:W-:Y:S02]  /*06e0*/  LEA.HI R3, R9, R3, RZ, 0x1 ;  /* 0x0000000309037211 */ /* 0x000fe400078f08ff */
[----:B------:R-:W-:-:S03]  /*06f0*/  ISETP.GE.AND P1, PT, R0, RZ, PT ;  /* 0x000000ff0000720c */ /* 0x000fc60003f26270 */
[----:B------:R-:W-:-:S04]  /*0700*/  IMAD.MOV R0, RZ, RZ, -R3 ;  /* 0x000000ffff007224 */ /* 0x000fc800078e0a03 */
[----:B------:R-:W-:Y:S01]  /*0710*/  @!P0 IMAD.MOV.U32 R3, RZ, RZ, R0 ;  /* 0x000000ffff038224 */ /* 0x000fe200078e0000 */
[----:B0-----:R-:W-:-:S10]  /*0720*/  DMUL R4, R4, UR4 ;  /* 0x0000000404047c28 */ /* 0x001fd40008000000 */
[----:B------:R-:W0:Y:S02]  /*0730*/  F2F.F32.F64 R4, R4 ;  /* 0x0000000400047310 */ /* 0x000e240000301000 */
[----:B0-----:R-:W-:-:S07]  /*0740*/  FSEL R6, -R4, R4, !P1 ;  /* 0x0000000404067208 */ /* 0x001fce0004800100 */
.L_x_1:
[----:B------:R-:W-:Y:S05]  /*0750*/  BSYNC.RECONVERGENT B0 ;  /* 0x0000000000007941 */ /* 0x000fea0003800200 */
.L_x_0:
[----:B------:R-:W-:Y:S01]  /*0760*/  MOV R0, 0x37cbac00 ;  /* 0x37cbac0000007802 */ /* 0x000fe20000000f00 */
[----:B------:R-:W-:Y:S01]  /*0770*/  FMUL R7, R6, R6 ;  /* 0x0000000606077220 */ /* 0x000fe20000400000 */
[----:B------:R-:W-:Y:S01]  /*0780*/  LOP3.LUT R8, R3, 0x1, RZ, 0xc0, !PT ;  /* 0x0000000103087812 */ /* 0x000fe200078ec0ff */
[----:B------:R-:W0:Y:S01]  /*0790*/  LDC.64 R4, c[0x0][0x388] ;  /* 0x0000e200ff047b82 */ /* 0x000e220000000a00 */
[----:B------:R-:W-:Y:S02]  /*07a0*/  IMAD.MOV.U32 R9, RZ, RZ, 0x3effffff ;  /* 0x3effffffff097424 */ /* 0x000fe400078e00ff */
[----:B------:R-:W-:Y:S01]  /*07b0*/  FFMA R0, R7, R0, -0.0013887860113754868507 ;  /* 0xbab607ed07007423 */ /* 0x000fe20000000000 */
[----:B------:R-:W-:Y:S01]  /*07c0*/  ISETP.NE.U32.AND P0, PT, R8, 0x1, PT ;  /* 0x000000010800780c */ /* 0x000fe20003f05070 */
[----:B------:R-:W-:Y:S01]  /*07d0*/  IMAD.MOV.U32 R8, RZ, RZ, 0x3d2aaabb ;  /* 0x3d2aaabbff087424 */ /* 0x000fe200078e00ff */
[----:B------:R-:W-:Y:S02]  /*07e0*/  LOP3.LUT P1, RZ, R3, 0x2, RZ, 0xc0, !PT ;  /* 0x0000000203ff7812 */ /* 0x000fe4000782c0ff */
[----:B------:R-:W-:-:S02]  /*07f0*/  FSEL R0, R0, -0.00019574658654164522886, !P0 ;  /* 0xb94d415300007808 */ /* 0x000fc40004000000 */
[----:B------:R-:W-:Y:S02]  /*0800*/  FSEL R8, R8, 0.0083327032625675201416, !P0 ;  /* 0x3c0885e408087808 */ /* 0x000fe40004000000 */
[----:B------:R-:W-:-:S03]  /*0810*/  FSEL R3, -R9, -0.16666662693023681641, !P0 ;  /* 0xbe2aaaa809037808 */ /* 0x000fc60004000100 */
[----:B------:R-:W-:Y:S01]  /*0820*/  FFMA R8, R7, R0, R8 ;  /* 0x0000000007087223 */ /* 0x000fe20000000008 */
[----:B------:R-:W-:-:S03]  /*0830*/  FSEL R0, R6, 1, P0 ;  /* 0x3f80000006007808 */ /* 0x000fc60000000000 */
[C---:B------:R-:W-:Y:S02]  /*0840*/  FFMA R3, R7.reuse, R8, R3 ;  /* 0x0000000807037223 */ /* 0x040fe40000000003 */
[----:B------:R-:W-:-:S04]  /*0850*/  FFMA R7, R7, R0, RZ ;  /* 0x0000000007077223 */ /* 0x000fc800000000ff */
[----:B------:R-:W-:Y:S01]  /*0860*/  FFMA R3, R7, R3, R0 ;  /* 0x0000000307037223 */ /* 0x000fe20000000000 */
[----:B0-----:R-:W-:-:S04]  /*0870*/  IMAD.WIDE R4, R2, 0x4, R4 ;  /* 0x0000000402047825 */ /* 0x001fc800078e0204 */
[----:B------:R-:W-:-:S05]  /*0880*/  @P1 FADD R3, RZ, -R3 ;  /* 0x80000003ff031221 */ /* 0x000fca0000000000 */
[----:B------:R-:W-:Y:S01]  /*0890*/  STG.E desc[UR6][R4.64], R3 ;  /* 0x0000000304007986 */ /* 0x000fe2000c101906 */
[----:B------:R-:W-:Y:S05]  /*08a0*/  EXIT ;  /* 0x000000000000794d */ /* 0x000fea0003800000 */
.L_x_5:
[----:B------:R-:W-:-:S00]  /*08b0*/  BRA `(.L_x_5) ;  /* 0xfffffffc00fc7947 */ /* 0x000fc0000383ffff */
[----:B------:R-:W-:-:S00]  /*08c0*/  NOP ;  /* 0x0000000000007918 */ /* 0x000fc00000000000 */
        /* <DEDUP_REMOVED lines=11> */
.L_x_6:


//--------------------- .nv.global.init           --------------------------
	.section	.nv.global.init,"aw",@progbits
	.align	4
.nv.global.init:
	.type		__cudart_i2opi_f,@object
	.size		__cudart_i2opi_f,(.L_0 - __cudart_i2opi_f)
__cudart_i2opi_f:
        /*0000*/ 	.byte	0x41, 0x90, 0x43, 0x3c, 0x99, 0x95, 0x62, 0xdb, 0xc0, 0xdd, 0x34, 0xf5, 0xd1, 0x57, 0x27, 0xfc
        /*0010*/ 	.byte	0x29, 0x15, 0x44, 0x4e, 0x6e, 0x83, 0xf9, 0xa2
.L_0:


//--------------------- .nv.shared.reserved.0     --------------------------
	.section	.nv.shared.reserved.0,"aw",@nobits
	.weak		__nv_reservedSMEM_offset_0_alias
	.size		__nv_reservedSMEM_offset_0_alias, 0, 64
	.other		__nv_reservedSMEM_offset_0_alias,@"STO_CUDA_RESERVED_SHARED STV_DEFAULT"
__nv_reservedSMEM_offset_0_alias:
	.zero		0
	.zero		64


//--------------------- .nv.constant0._Z8sinArrayPfS_i --------------------------
	.section	.nv.constant0._Z8sinArrayPfS_i,"a",@progbits
	.sectionflags	@""
	.align	4
.nv.constant0._Z8sinArrayPfS_i:
	.zero		916


//--------------------- SYMBOLS --------------------------

	.type		.nv.reservedSmem.offset0,@object
	.size		.nv.reservedSmem.offset0,0x4
